//
// Generated by NVIDIA NVVM Compiler
//
// Compiler Build ID: CL-36424714
// Cuda compilation tools, release 13.0, V13.0.88
// Based on NVVM 20.0.0
//

.version 9.0
.target sm_100
.address_size 64

	// .globl	_Z9sampleAddPKiPii
// _ZZ9sampleAddPKiPiiE15L_PositionArray has been demoted

.visible .entry _Z9sampleAddPKiPii(
	.param .u64 .ptr .align 1 _Z9sampleAddPKiPii_param_0,
	.param .u64 .ptr .align 1 _Z9sampleAddPKiPii_param_1,
	.param .u32 _Z9sampleAddPKiPii_param_2
)
{
	.local .align 16 .b8 	__local_depot0[1024];
	.reg .b64 	%SP;
	.reg .b64 	%SPL;
	.reg .pred 	%p<15>;
	.reg .b32 	%r<66>;
	.reg .b64 	%rd<26>;
	// demoted variable
	.shared .align 4 .b8 _ZZ9sampleAddPKiPiiE15L_PositionArray[32];
	mov.u64 	%SPL, __local_depot0;
	ld.param.u64 	%rd7, [_Z9sampleAddPKiPii_param_0];
	ld.param.u64 	%rd6, [_Z9sampleAddPKiPii_param_1];
	ld.param.u32 	%r28, [_Z9sampleAddPKiPii_param_2];
	cvta.to.global.u64 	%rd1, %rd7;
	add.u64 	%rd2, %SPL, 0;
	mov.b32 	%r29, 0;
	st.local.v4.u32 	[%rd2], {%r29, %r29, %r29, %r29};
	st.local.v4.u32 	[%rd2+16], {%r29, %r29, %r29, %r29};
	st.local.v4.u32 	[%rd2+32], {%r29, %r29, %r29, %r29};
	st.local.v4.u32 	[%rd2+48], {%r29, %r29, %r29, %r29};
	st.local.v4.u32 	[%rd2+64], {%r29, %r29, %r29, %r29};
	st.local.v4.u32 	[%rd2+80], {%r29, %r29, %r29, %r29};
	st.local.v4.u32 	[%rd2+96], {%r29, %r29, %r29, %r29};
	st.local.v4.u32 	[%rd2+112], {%r29, %r29, %r29, %r29};
	st.local.v4.u32 	[%rd2+128], {%r29, %r29, %r29, %r29};
	st.local.v4.u32 	[%rd2+144], {%r29, %r29, %r29, %r29};
	st.local.v4.u32 	[%rd2+160], {%r29, %r29, %r29, %r29};
	st.local.v4.u32 	[%rd2+176], {%r29, %r29, %r29, %r29};
	st.local.v4.u32 	[%rd2+192], {%r29, %r29, %r29, %r29};
	st.local.v4.u32 	[%rd2+208], {%r29, %r29, %r29, %r29};
	st.local.v4.u32 	[%rd2+224], {%r29, %r29, %r29, %r29};
	st.local.v4.u32 	[%rd2+240], {%r29, %r29, %r29, %r29};
	st.local.v4.u32 	[%rd2+256], {%r29, %r29, %r29, %r29};
	st.local.v4.u32 	[%rd2+272], {%r29, %r29, %r29, %r29};
	st.local.v4.u32 	[%rd2+288], {%r29, %r29, %r29, %r29};
	st.local.v4.u32 	[%rd2+304], {%r29, %r29, %r29, %r29};
	st.local.v4.u32 	[%rd2+320], {%r29, %r29, %r29, %r29};
	st.local.v4.u32 	[%rd2+336], {%r29, %r29, %r29, %r29};
	st.local.v4.u32 	[%rd2+352], {%r29, %r29, %r29, %r29};
	st.local.v4.u32 	[%rd2+368], {%r29, %r29, %r29, %r29};
	st.local.v4.u32 	[%rd2+384], {%r29, %r29, %r29, %r29};
	st.local.v4.u32 	[%rd2+400], {%r29, %r29, %r29, %r29};
	st.local.v4.u32 	[%rd2+416], {%r29, %r29, %r29, %r29};
	st.local.v4.u32 	[%rd2+432], {%r29, %r29, %r29, %r29};
	st.local.v4.u32 	[%rd2+448], {%r29, %r29, %r29, %r29};
	st.local.v4.u32 	[%rd2+464], {%r29, %r29, %r29, %r29};
	st.local.v4.u32 	[%rd2+480], {%r29, %r29, %r29, %r29};
	st.local.v4.u32 	[%rd2+496], {%r29, %r29, %r29, %r29};
	st.local.v4.u32 	[%rd2+512], {%r29, %r29, %r29, %r29};
	st.local.v4.u32 	[%rd2+528], {%r29, %r29, %r29, %r29};
	st.local.v4.u32 	[%rd2+544], {%r29, %r29, %r29, %r29};
	st.local.v4.u32 	[%rd2+560], {%r29, %r29, %r29, %r29};
	st.local.v4.u32 	[%rd2+576], {%r29, %r29, %r29, %r29};
	st.local.v4.u32 	[%rd2+592], {%r29, %r29, %r29, %r29};
	st.local.v4.u32 	[%rd2+608], {%r29, %r29, %r29, %r29};
	st.local.v4.u32 	[%rd2+624], {%r29, %r29, %r29, %r29};
	st.local.v4.u32 	[%rd2+640], {%r29, %r29, %r29, %r29};
	st.local.v4.u32 	[%rd2+656], {%r29, %r29, %r29, %r29};
	st.local.v4.u32 	[%rd2+672], {%r29, %r29, %r29, %r29};
	st.local.v4.u32 	[%rd2+688], {%r29, %r29, %r29, %r29};
	st.local.v4.u32 	[%rd2+704], {%r29, %r29, %r29, %r29};
	st.local.v4.u32 	[%rd2+720], {%r29, %r29, %r29, %r29};
	st.local.v4.u32 	[%rd2+736], {%r29, %r29, %r29, %r29};
	st.local.v4.u32 	[%rd2+752], {%r29, %r29, %r29, %r29};
	st.local.v4.u32 	[%rd2+768], {%r29, %r29, %r29, %r29};
	st.local.v4.u32 	[%rd2+784], {%r29, %r29, %r29, %r29};
	st.local.v4.u32 	[%rd2+800], {%r29, %r29, %r29, %r29};
	st.local.v4.u32 	[%rd2+816], {%r29, %r29, %r29, %r29};
	st.local.v4.u32 	[%rd2+832], {%r29, %r29, %r29, %r29};
	st.local.v4.u32 	[%rd2+848], {%r29, %r29, %r29, %r29};
	st.local.v4.u32 	[%rd2+864], {%r29, %r29, %r29, %r29};
	st.local.v4.u32 	[%rd2+880], {%r29, %r29, %r29, %r29};
	st.local.v4.u32 	[%rd2+896], {%r29, %r29, %r29, %r29};
	st.local.v4.u32 	[%rd2+912], {%r29, %r29, %r29, %r29};
	st.local.v4.u32 	[%rd2+928], {%r29, %r29, %r29, %r29};
	st.local.v4.u32 	[%rd2+944], {%r29, %r29, %r29, %r29};
	st.local.v4.u32 	[%rd2+960], {%r29, %r29, %r29, %r29};
	st.local.v4.u32 	[%rd2+976], {%r29, %r29, %r29, %r29};
	st.local.v4.u32 	[%rd2+992], {%r29, %r29, %r29, %r29};
	st.local.v4.u32 	[%rd2+1008], {%r29, %r29, %r29, %r29};
	mov.u32 	%r1, %ntid.x;
	div.u32 	%r2, %r28, %r1;
	mov.u32 	%r3, %tid.x;
	mul.lo.s32 	%r4, %r2, %r3;
	setp.lt.s32 	%p1, %r2, 1;
	@%p1 bra 	$L__BB0_17;
	and.b32  	%r5, %r2, 3;
	setp.lt.u32 	%p2, %r2, 4;
	mov.b32 	%r61, 0;
	@%p2 bra 	$L__BB0_12;
	and.b32  	%r61, %r2, 2147483644;
	neg.s32 	%r60, %r61;
	add.s32 	%r59, %r4, 3;
	add.s64 	%rd3, %rd1, 8;
	mov.u32 	%r58, %r4;
$L__BB0_3:
	add.s32 	%r12, %r59, -2;
	add.s32 	%r31, %r59, -3;
	setp.ge.s32 	%p3, %r31, %r28;
	mul.wide.s32 	%rd9, %r58, 4;
	add.s64 	%rd4, %rd3, %rd9;
	@%p3 bra 	$L__BB0_5;
	ld.global.u32 	%r32, [%rd4+-8];
	mul.wide.s32 	%rd10, %r32, 4;
	add.s64 	%rd11, %rd2, %rd10;
	ld.local.u32 	%r33, [%rd11];
	add.s32 	%r34, %r33, 1;
	st.local.u32 	[%rd11], %r34;
$L__BB0_5:
	setp.ge.s32 	%p4, %r12, %r28;
	@%p4 bra 	$L__BB0_7;
	ld.global.u32 	%r35, [%rd4+-4];
	mul.wide.s32 	%rd12, %r35, 4;
	add.s64 	%rd13, %rd2, %rd12;
	ld.local.u32 	%r36, [%rd13];
	add.s32 	%r37, %r36, 1;
	st.local.u32 	[%rd13], %r37;
$L__BB0_7:
	add.s32 	%r38, %r12, 1;
	setp.ge.s32 	%p5, %r38, %r28;
	@%p5 bra 	$L__BB0_9;
	ld.global.u32 	%r39, [%rd4];
	mul.wide.s32 	%rd14, %r39, 4;
	add.s64 	%rd15, %rd2, %rd14;
	ld.local.u32 	%r40, [%rd15];
	add.s32 	%r41, %r40, 1;
	st.local.u32 	[%rd15], %r41;
$L__BB0_9:
	setp.ge.s32 	%p6, %r59, %r28;
	@%p6 bra 	$L__BB0_11;
	ld.global.u32 	%r42, [%rd4+4];
	mul.wide.s32 	%rd16, %r42, 4;
	add.s64 	%rd17, %rd2, %rd16;
	ld.local.u32 	%r43, [%rd17];
	add.s32 	%r44, %r43, 1;
	st.local.u32 	[%rd17], %r44;
$L__BB0_11:
	add.s32 	%r60, %r60, 4;
	add.s32 	%r59, %r59, 4;
	add.s32 	%r58, %r58, 4;
	setp.ne.s32 	%p7, %r60, 0;
	@%p7 bra 	$L__BB0_3;
$L__BB0_12:
	setp.eq.s32 	%p8, %r5, 0;
	@%p8 bra 	$L__BB0_17;
	add.s32 	%r63, %r61, %r4;
	neg.s32 	%r62, %r5;
$L__BB0_14:
	.pragma "nounroll";
	setp.ge.s32 	%p9, %r63, %r28;
	@%p9 bra 	$L__BB0_16;
	mul.wide.s32 	%rd18, %r63, 4;
	add.s64 	%rd19, %rd1, %rd18;
	ld.global.u32 	%r45, [%rd19];
	mul.wide.s32 	%rd20, %r45, 4;
	add.s64 	%rd21, %rd2, %rd20;
	ld.local.u32 	%r46, [%rd21];
	add.s32 	%r47, %r46, 1;
	st.local.u32 	[%rd21], %r47;
$L__BB0_16:
	add.s32 	%r63, %r63, 1;
	add.s32 	%r62, %r62, 1;
	setp.ne.s32 	%p10, %r62, 0;
	@%p10 bra 	$L__BB0_14;
$L__BB0_17:
	bar.sync 	0;
	shl.b32 	%r49, %r3, 2;
	mov.u32 	%r50, _ZZ9sampleAddPKiPiiE15L_PositionArray;
	add.s32 	%r23, %r50, %r49;
	cvta.to.global.u64 	%rd5, %rd6;
	mov.b32 	%r64, 0;
$L__BB0_18:
	setp.lt.u32 	%p11, %r1, 2;
	mul.wide.u32 	%rd22, %r64, 4;
	add.s64 	%rd23, %rd2, %rd22;
	ld.local.u32 	%r51, [%rd23];
	st.shared.u32 	[%r23], %r51;
	bar.sync 	0;
	@%p11 bra 	$L__BB0_23;
	mov.u32 	%r65, %r1;
$L__BB0_20:
	shr.u32 	%r26, %r65, 1;
	setp.ge.u32 	%p12, %r3, %r26;
	@%p12 bra 	$L__BB0_22;
	ld.shared.u32 	%r52, [%r23];
	shl.b32 	%r53, %r26, 2;
	add.s32 	%r54, %r23, %r53;
	ld.shared.u32 	%r55, [%r54];
	add.s32 	%r56, %r55, %r52;
	st.shared.u32 	[%r23], %r56;
$L__BB0_22:
	bar.sync 	0;
	setp.gt.u32 	%p13, %r65, 3;
	mov.u32 	%r65, %r26;
	@%p13 bra 	$L__BB0_20;
$L__BB0_23:
	ld.shared.u32 	%r57, [_ZZ9sampleAddPKiPiiE15L_PositionArray];
	add.s64 	%rd25, %rd5, %rd22;
	st.global.u32 	[%rd25], %r57;
	bar.sync 	0;
	add.s32 	%r64, %r64, 1;
	setp.ne.s32 	%p14, %r64, 255;
	@%p14 bra 	$L__BB0_18;
	ret;

}


// ===== COMPILED SASS (sm_100) =====

	.target	sm_100

	.elftype	@"ET_EXEC"


//--------------------- .note.nv.tkinfo           --------------------------
	.section	.note.nv.tkinfo,"",@"SHT_NOTE"
	.sectionflags	@"SHF_NOTE_NV_TKINFO"
	.tkinfo
        /*0018*/ 	.word	0x00000002
        /*0030*/ 	.string	""
        /*0030*/ 	.string	"ptxas"
        /*0030*/ 	.string	"Cuda compilation tools, release 13.0, V13.0.88"
        /*0030*/ 	.string	"Build cuda_13.0.r13.0/compiler.36424714_0"
        /*0030*/ 	.string	"-arch sm_100 -m 64 "



//--------------------- .note.nv.cuinfo           --------------------------
	.section	.note.nv.cuinfo,"",@"SHT_NOTE"
	.sectionflags	@"SHF_NOTE_NV_CUINFO"
        /*0018*/ 	.short	0x0002
        /*001a*/ 	.short	0x0064
        /*001c*/ 	.short	0x0082
	.zero		2


//--------------------- .nv.info                  --------------------------
	.section	.nv.info,"",@"SHT_CUDA_INFO"
	.align	4


	//----- nvinfo : EIATTR_REGCOUNT
	.align		4
        /*0000*/ 	.byte	0x04, 0x2f
        /*0002*/ 	.short	(.L_1 - .L_0)
	.align		4
.L_0:
        /*0004*/ 	.word	index@(_Z9sampleAddPKiPii)
        /*0008*/ 	.word	0x0000001c


	//----- nvinfo : EIATTR_FRAME_SIZE
	.align		4
.L_1:
        /*000c*/ 	.byte	0x04, 0x11
        /*000e*/ 	.short	(.L_3 - .L_2)
	.align		4
.L_2:
        /*0010*/ 	.word	index@(_Z9sampleAddPKiPii)
        /*0014*/ 	.word	0x00000400


	//----- nvinfo : EIATTR_MIN_STACK_SIZE
	.align		4
.L_3:
        /*0018*/ 	.byte	0x04, 0x12
        /*001a*/ 	.short	(.L_5 - .L_4)
	.align		4
.L_4:
        /*001c*/ 	.word	index@(_Z9sampleAddPKiPii)
        /*0020*/ 	.word	0x00000400
.L_5:


//--------------------- .nv.compat                --------------------------
	.section	.nv.compat,"",@"SHT_CUDA_COMPAT_INFO"
	.align	4
        /*0000*/ 	.byte	0x02, 0x09, 0x00, 0x00, 0x02, 0x02, 0x01, 0x00, 0x02, 0x05, 0x05, 0x00, 0x03, 0x07, 0x01, 0x01
        /*0010*/ 	.byte	0x02, 0x03, 0x00, 0x00, 0x02, 0x06, 0x01, 0x00, 0x04, 0x0b, 0x08, 0x00, 0x09, 0x00, 0x00, 0x00
        /*0020*/ 	.byte	0x00, 0x00, 0x00, 0x00


//--------------------- .nv.info._Z9sampleAddPKiPii --------------------------
	.section	.nv.info._Z9sampleAddPKiPii,"",@"SHT_CUDA_INFO"
	.sectionflags	@""
	.align	4


	//----- nvinfo : EIATTR_CUDA_API_VERSION
	.align		4
        /*0000*/ 	.byte	0x04, 0x37
        /*0002*/ 	.short	(.L_7 - .L_6)
.L_6:
        /*0004*/ 	.word	0x00000082


	//----- nvinfo : EIATTR_KPARAM_INFO
	.align		4
.L_7:
        /*0008*/ 	.byte	0x04, 0x17
        /*000a*/ 	.short	(.L_9 - .L_8)
.L_8:
        /*000c*/ 	.word	0x00000000
        /*0010*/ 	.short	0x0002
        /*0012*/ 	.short	0x0010
        /*0014*/ 	.byte	0x00, 0xf0, 0x11, 0x00


	//----- nvinfo : EIATTR_KPARAM_INFO
	.align		4
.L_9:
        /*0018*/ 	.byte	0x04, 0x17
        /*001a*/ 	.short	(.L_11 - .L_10)
.L_10:
        /*001c*/ 	.word	0x00000000
        /*0020*/ 	.short	0x0001
        /*0022*/ 	.short	0x0008
        /*0024*/ 	.byte	0x00, 0xf5, 0x21, 0x00


	//----- nvinfo : EIATTR_KPARAM_INFO
	.align		4
.L_11:
        /*0028*/ 	.byte	0x04, 0x17
        /*002a*/ 	.short	(.L_13 - .L_12)
.L_12:
        /*002c*/ 	.word	0x00000000
        /*0030*/ 	.short	0x0000
        /*0032*/ 	.short	0x0000
        /*0034*/ 	.byte	0x00, 0xf5, 0x21, 0x00


	//----- nvinfo : EIATTR_SPARSE_MMA_MASK
	.align		4
.L_13:
        /*0038*/ 	.byte	0x03, 0x50
        /*003a*/ 	.short	0x0000


	//----- nvinfo : EIATTR_MAXREG_COUNT
	.align		4
        /*003c*/ 	.byte	0x03, 0x1b
        /*003e*/ 	.short	0x00ff


	//----- nvinfo : EIATTR_NUM_BARRIERS
	.align		4
        /*0040*/ 	.byte	0x02, 0x4c
        /*0042*/ 	.byte	0x01
	.zero		1


	//----- nvinfo : EIATTR_MERCURY_ISA_VERSION
	.align		4
        /*0044*/ 	.byte	0x03, 0x5f
        /*0046*/ 	.short	0x0101


	//----- nvinfo : EIATTR_VRC_CTA_INIT_COUNT
	.align		4
        /*0048*/ 	.byte	0x02, 0x4a
	.zero		1
	.zero		1


	//----- nvinfo : EIATTR_EXIT_INSTR_OFFSETS
	.align		4
        /*004c*/ 	.byte	0x04, 0x1c
        /*004e*/ 	.short	(.L_15 - .L_14)


	//   ....[0]....
.L_14:
        /*0050*/ 	.word	0x00001870


	//----- nvinfo : EIATTR_CBANK_PARAM_SIZE
	.align		4
.L_15:
        /*0054*/ 	.byte	0x03, 0x19
        /*0056*/ 	.short	0x0014


	//----- nvinfo : EIATTR_PARAM_CBANK
	.align		4
        /*0058*/ 	.byte	0x04, 0x0a
        /*005a*/ 	.short	(.L_17 - .L_16)
	.align		4
.L_16:
        /*005c*/ 	.word	index@(.nv.constant0._Z9sampleAddPKiPii)
        /*0060*/ 	.short	0x0380
        /*0062*/ 	.short	0x0014


	//----- nvinfo : EIATTR_SW_WAR
	.align		4
.L_17:
        /*0064*/ 	.byte	0x04, 0x36
        /*0066*/ 	.short	(.L_19 - .L_18)
.L_18:
        /*0068*/ 	.word	0x00000008
.L_19:


//--------------------- .nv.callgraph             --------------------------
	.section	.nv.callgraph,"",@"SHT_CUDA_CALLGRAPH"
	.align	4
	.sectionentsize	8
	.align		4
        /*0000*/ 	.word	0x00000000
	.align		4
        /*0004*/ 	.word	0xffffffff
	.align		4
        /*0008*/ 	.word	0x00000000
	.align		4
        /*000c*/ 	.word	0xfffffffe
	.align		4
        /*0010*/ 	.word	0x00000000
	.align		4
        /*0014*/ 	.word	0xfffffffd
	.align		4
        /*0018*/ 	.word	0x00000000
	.align		4
        /*001c*/ 	.word	0xfffffffc


//--------------------- .text._Z9sampleAddPKiPii  --------------------------
	.section	.text._Z9sampleAddPKiPii,"ax",@progbits
	.align	128
        .global         _Z9sampleAddPKiPii
        .type           _Z9sampleAddPKiPii,@function
        .size           _Z9sampleAddPKiPii,(.L_x_11 - _Z9sampleAddPKiPii)
        .other          _Z9sampleAddPKiPii,@"STO_CUDA_ENTRY STV_DEFAULT"
_Z9sampleAddPKiPii:
.text._Z9sampleAddPKiPii:
[----:B------:R-:W0:Y:S01]  /*0000*/  LDC R1, c[0x0][0x37c] ;  /* 0x0000df00ff017b82 */ /* 0x000e220000000800 */
[----:B------:R-:W1:Y:S01]  /*0010*/  LDCU UR8, c[0x0][0x360] ;  /* 0x00006c00ff0877ac */ /* 0x000e620008000800 */
[----:B0-----:R-:W-:Y:S01]  /*0020*/  VIADD R1, R1, 0xfffffc00 ;  /* 0xfffffc0001017836 */ /* 0x001fe20000000000 */
[----:B------:R-:W0:Y:S04]  /*0030*/  LDCU UR4, c[0x0][0x390] ;  /* 0x00007200ff0477ac */ /* 0x000e280008000800 */
[----:B------:R2:W-:Y:S01]  /*0040*/  STL.128 [R1], RZ ;  /* 0x000000ff01007387 */ /* 0x0005e20000100c00 */
[----:B------:R-:W3:Y:S03]  /*0050*/  LDCU.64 UR6, c[0x0][0x358] ;  /* 0x00006b00ff0677ac */ /* 0x000ee60008000a00 */
[----:B------:R2:W-:Y:S04]  /*0060*/  STL.128 [R1+0x10], RZ ;  /* 0x000010ff01007387 */ /* 0x0005e80000100c00 */
[----:B------:R2:W-:Y:S01]  /*0070*/  STL.128 [R1+0x20], RZ ;  /* 0x000020ff01007387 */ /* 0x0005e20000100c00 */
[----:B-1----:R-:W1:Y:S01]  /*0080*/  I2F.U32.RP R0, UR8 ;  /* 0x0000000800007d06 */ /* 0x002e620008209000 */
[----:B------:R-:W-:-:S02]  /*0090*/  ISETP.NE.U32.AND P2, PT, RZ, UR8, PT ;  /* 0x00000008ff007c0c */ /* 0x000fc4000bf45070 */
[----:B------:R2:W-:Y:S01]  /*00a0*/  STL.128 [R1+0x30], RZ ;  /* 0x000030ff01007387 */ /* 0x0005e20000100c00 */
[----:B0-----:R-:W-:-:S03]  /*00b0*/  IMAD.U32 R10, RZ, RZ, UR4 ;  /* 0x00000004ff0a7e24 */ /* 0x001fc6000f8e00ff */
[----:B------:R2:W-:Y:S04]  /*00c0*/  STL.128 [R1+0x40], RZ ;  /* 0x000040ff01007387 */ /* 0x0005e80000100c00 */
[----:B------:R2:W-:Y:S04]  /*00d0*/  STL.128 [R1+0x50], RZ ;  /* 0x000050ff01007387 */ /* 0x0005e80000100c00 */
[----:B------:R2:W-:Y:S01]  /*00e0*/  STL.128 [R1+0x60], RZ ;  /* 0x000060ff01007387 */ /* 0x0005e20000100c00 */
[----:B-1----:R-:W0:Y:S03]  /*00f0*/  MUFU.RCP R0, R0 ;  /* 0x0000000000007308 */ /* 0x002e260000001000 */
[----:B------:R2:W-:Y:S04]  /*0100*/  STL.128 [R1+0x70], RZ ;  /* 0x000070ff01007387 */ /* 0x0005e80000100c00 */
[----:B------:R2:W-:Y:S04]  /*0110*/  STL.128 [R1+0x80], RZ ;  /* 0x000080ff01007387 */ /* 0x0005e80000100c00 */
[----:B------:R2:W-:Y:S04]  /*0120*/  STL.128 [R1+0x90], RZ ;  /* 0x000090ff01007387 */ /* 0x0005e80000100c00 */
[----:B------:R2:W-:Y:S01]  /*0130*/  STL.128 [R1+0xa0], RZ ;  /* 0x0000a0ff01007387 */ /* 0x0005e20000100c00 */
[----:B0-----:R-:W-:-:S03]  /*0140*/  VIADD R2, R0, 0xffffffe ;  /* 0x0ffffffe00027836 */ /* 0x001fc60000000000 */
[----:B------:R2:W-:Y:S01]  /*0150*/  STL.128 [R1+0xb0], RZ ;  /* 0x0000b0ff01007387 */ /* 0x0005e20000100c00 */
[----:B------:R0:W1:Y:S03]  /*0160*/  F2I.FTZ.U32.TRUNC.NTZ R3, R2 ;  /* 0x0000000200037305 */ /* 0x000066000021f000 */
[----:B------:R2:W-:Y:S04]  /*0170*/  STL.128 [R1+0xc0], RZ ;  /* 0x0000c0ff01007387 */ /* 0x0005e80000100c00 */
[----:B------:R2:W-:Y:S01]  /*0180*/  STL.128 [R1+0xd0], RZ ;  /* 0x0000d0ff01007387 */ /* 0x0005e20000100c00 */
[----:B0-----:R-:W-:-:S03]  /*0190*/  IMAD.MOV.U32 R2, RZ, RZ, RZ ;  /* 0x000000ffff027224 */ /* 0x001fc600078e00ff */
[----:B------:R2:W-:Y:S04]  /*01a0*/  STL.128 [R1+0xe0], RZ ;  /* 0x0000e0ff01007387 */ /* 0x0005e80000100c00 */
[----:B------:R2:W-:Y:S01]  /*01b0*/  STL.128 [R1+0xf0], RZ ;  /* 0x0000f0ff01007387 */ /* 0x0005e20000100c00 */
[----:B-1----:R-:W-:-:S03]  /*01c0*/  IADD3 R5, PT, PT, RZ, -R3, RZ ;  /* 0x80000003ff057210 */ /* 0x002fc60007ffe0ff */
[----:B------:R2:W-:Y:S02]  /*01d0*/  STL.128 [R1+0x100], RZ ;  /* 0x000100ff01007387 */ /* 0x0005e40000100c00 */
[----:B------:R-:W-:Y:S02]  /*01e0*/  IMAD R5, R5, UR8, RZ ;  /* 0x0000000805057c24 */ /* 0x000fe4000f8e02ff */
[----:B------:R2:W-:Y:S02]  /*01f0*/  STL.128 [R1+0x110], RZ ;  /* 0x000110ff01007387 */ /* 0x0005e40000100c00 */
[----:B------:R-:W-:Y:S02]  /*0200*/  IMAD.HI.U32 R3, R3, R5, R2 ;  /* 0x0000000503037227 */ /* 0x000fe400078e0002 */
[----:B------:R2:W-:Y:S02]  /*0210*/  STL.128 [R1+0x120], RZ ;  /* 0x000120ff01007387 */ /* 0x0005e40000100c00 */
[----:B------:R-:W-:-:S02]  /*0220*/  IMAD.MOV.U32 R2, RZ, RZ, R1 ;  /* 0x000000ffff027224 */ /* 0x000fc400078e0001 */
[----:B------:R-:W-:Y:S01]  /*0230*/  IMAD.HI.U32 R3, R3, R10, RZ ;  /* 0x0000000a03037227 */ /* 0x000fe200078e00ff */
[----:B------:R2:W-:Y:S04]  /*0240*/  STL.128 [R1+0x130], RZ ;  /* 0x000130ff01007387 */ /* 0x0005e80000100c00 */
[----:B------:R-:W-:Y:S01]  /*0250*/  IADD3 R5, PT, PT, -R3, RZ, RZ ;  /* 0x000000ff03057210 */ /* 0x000fe20007ffe1ff */
[----:B------:R2:W-:Y:S04]  /*0260*/  STL.128 [R1+0x140], RZ ;  /* 0x000140ff01007387 */ /* 0x0005e80000100c00 */
[----:B------:R-:W-:Y:S01]  /*0270*/  IMAD R0, R5, UR8, R10 ;  /* 0x0000000805007c24 */ /* 0x000fe2000f8e020a */
[----:B------:R2:W-:Y:S04]  /*0280*/  STL.128 [R1+0x150], RZ ;  /* 0x000150ff01007387 */ /* 0x0005e80000100c00 */
[C---:B------:R-:W-:Y:S01]  /*0290*/  ISETP.GE.U32.AND P0, PT, R0.reuse, UR8, PT ;  /* 0x0000000800007c0c */ /* 0x040fe2000bf06070 */
[----:B------:R2:W-:Y:S04]  /*02a0*/  STL.128 [R1+0x160], RZ ;  /* 0x000160ff01007387 */ /* 0x0005e80000100c00 */
[----:B------:R2:W-:Y:S04]  /*02b0*/  STL.128 [R1+0x170], RZ ;  /* 0x000170ff01007387 */ /* 0x0005e80000100c00 */
[----:B------:R2:W-:Y:S04]  /*02c0*/  STL.128 [R1+0x180], RZ ;  /* 0x000180ff01007387 */ /* 0x0005e80000100c00 */
[----:B------:R-:W-:Y:S01]  /*02d0*/  @P0 VIADD R0, R0, -UR8 ;  /* 0x8000000800000c36 */ /* 0x000fe20008000000 */
[----:B------:R2:W-:Y:S01]  /*02e0*/  STL.128 [R1+0x190], RZ ;  /* 0x000190ff01007387 */ /* 0x0005e20000100c00 */
[----:B------:R-:W-:-:S03]  /*02f0*/  @P0 VIADD R3, R3, 0x1 ;  /* 0x0000000103030836 */ /* 0x000fc60000000000 */
[----:B------:R-:W-:Y:S01]  /*0300*/  ISETP.GE.U32.AND P1, PT, R0, UR8, PT ;  /* 0x0000000800007c0c */ /* 0x000fe2000bf26070 */
[----:B------:R2:W-:Y:S04]  /*0310*/  STL.128 [R1+0x1a0], RZ ;  /* 0x0001a0ff01007387 */ /* 0x0005e80000100c00 */
[----:B------:R2:W-:Y:S04]  /*0320*/  STL.128 [R1+0x1b0], RZ ;  /* 0x0001b0ff01007387 */ /* 0x0005e80000100c00 */
[----:B------:R2:W-:Y:S04]  /*0330*/  STL.128 [R1+0x1c0], RZ ;  /* 0x0001c0ff01007387 */ /* 0x0005e80000100c00 */
[----:B------:R2:W-:Y:S01]  /*0340*/  STL.128 [R1+0x1d0], RZ ;  /* 0x0001d0ff01007387 */ /* 0x0005e20000100c00 */
[----:B------:R-:W-:-:S02]  /*0350*/  @P1 IADD3 R3, PT, PT, R3, 0x1, RZ ;  /* 0x0000000103031810 */ /* 0x000fc40007ffe0ff */
[----:B------:R-:W-:Y:S01]  /*0360*/  @!P2 LOP3.LUT R3, RZ, UR8, RZ, 0x33, !PT ;  /* 0x00000008ff03ac12 */ /* 0x000fe2000f8e33ff */
[----:B------:R2:W-:Y:S03]  /*0370*/  STL.128 [R1+0x1e0], RZ ;  /* 0x0001e0ff01007387 */ /* 0x0005e60000100c00 */
[----:B------:R-:W-:Y:S01]  /*0380*/  ISETP.GE.AND P0, PT, R3, 0x1, PT ;  /* 0x000000010300780c */ /* 0x000fe20003f06270 */
[----:B------:R2:W-:Y:S04]  /*0390*/  STL.128 [R1+0x1f0], RZ ;  /* 0x0001f0ff01007387 */ /* 0x0005e80000100c00 */
        /* <DEDUP_REMOVED lines=25> */
[----:B------:R2:W-:Y:S01]  /*0530*/  STL.128 [R1+0x390], RZ ;  /* 0x000390ff01007387 */ /* 0x0005e20000100c00 */
[----:B------:R-:W0:Y:S03]  /*0540*/  S2R R0, SR_TID.X ;  /* 0x0000000000007919 */ /* 0x000e260000002100 */
[----:B------:R2:W-:Y:S04]  /*0550*/  STL.128 [R1+0x3a0], RZ ;  /* 0x0003a0ff01007387 */ /* 0x0005e80000100c00 */
[----:B------:R2:W-:Y:S04]  /*0560*/  STL.128 [R1+0x3b0], RZ ;  /* 0x0003b0ff01007387 */ /* 0x0005e80000100c00 */
[----:B------:R2:W-:Y:S04]  /*0570*/  STL.128 [R1+0x3c0], RZ ;  /* 0x0003c0ff01007387 */ /* 0x0005e80000100c00 */
[----:B------:R2:W-:Y:S04]  /*0580*/  STL.128 [R1+0x3d0], RZ ;  /* 0x0003d0ff01007387 */ /* 0x0005e80000100c00 */
[----:B------:R2:W-:Y:S04]  /*0590*/  STL.128 [R1+0x3e0], RZ ;  /* 0x0003e0ff01007387 */ /* 0x0005e80000100c00 */
[----:B------:R2:W-:Y:S01]  /*05a0*/  STL.128 [R1+0x3f0], RZ ;  /* 0x0003f0ff01007387 */ /* 0x0005e20000100c00 */
[----:B---3--:R-:W-:Y:S05]  /*05b0*/  @!P0 BRA `(.L_x_0) ;  /* 0x0000001000208947 */ /* 0x008fea0003800000 */
[C---:B------:R-:W-:Y:S01]  /*05c0*/  ISETP.GE.U32.AND P0, PT, R3.reuse, 0x4, PT ;  /* 0x000000040300780c */ /* 0x040fe20003f06070 */
[C---:B0-----:R-:W-:Y:S01]  /*05d0*/  IMAD R6, R3.reuse, R0, RZ ;  /* 0x0000000003067224 */ /* 0x041fe200078e02ff */
[----:B------:R-:W-:Y:S01]  /*05e0*/  LOP3.LUT R7, R3, 0x3, RZ, 0xc0, !PT ;  /* 0x0000000303077812 */ /* 0x000fe200078ec0ff */
[----:B------:R-:W-:-:S10]  /*05f0*/  IMAD.MOV.U32 R9, RZ, RZ, RZ ;  /* 0x000000ffff097224 */ /* 0x000fd400078e00ff */
[----:B------:R-:W-:Y:S05]  /*0600*/  @!P0 BRA `(.L_x_1) ;  /* 0x0000000c00c88947 */ /* 0x000fea0003800000 */
[----:B------:R-:W0:Y:S01]  /*0610*/  LDCU.64 UR4, c[0x0][0x380] ;  /* 0x00007000ff0477ac */ /* 0x000e220008000a00 */
[----:B------:R-:W-:Y:S01]  /*0620*/  LOP3.LUT R9, R3, 0x7ffffffc, RZ, 0xc0, !PT ;  /* 0x7ffffffc03097812 */ /* 0x000fe200078ec0ff */
[----:B------:R-:W-:Y:S01]  /*0630*/  IMAD.MOV.U32 R13, RZ, RZ, R6 ;  /* 0x000000ffff0d7224 */ /* 0x000fe200078e0006 */
[----:B------:R-:W-:Y:S01]  /*0640*/  IADD3 R3, PT, PT, R6, 0x3, RZ ;  /* 0x0000000306037810 */ /* 0x000fe20007ffe0ff */
[----:B------:R-:W1:Y:S01]  /*0650*/  LDCU UR9, c[0x0][0x390] ;  /* 0x00007200ff0977ac */ /* 0x000e620008000800 */
[----:B------:R-:W-:-:S04]  /*0660*/  IADD3 R8, PT, PT, -R9, RZ, RZ ;  /* 0x000000ff09087210 */ /* 0x000fc80007ffe1ff */
[----:B------:R-:W-:Y:S01]  /*0670*/  ISETP.GE.AND P0, PT, R8, RZ, PT ;  /* 0x000000ff0800720c */ /* 0x000fe20003f06270 */
[----:B0-----:R-:W-:-:S04]  /*0680*/  UIADD3 UR4, UP0, UPT, UR4, 0x8, URZ ;  /* 0x0000000804047890 */ /* 0x001fc8000ff1e0ff */
[----:B------:R-:W-:Y:S02]  /*0690*/  UIADD3.X UR5, UPT, UPT, URZ, UR5, URZ, UP0, !UPT ;  /* 0x00000005ff057290 */ /* 0x000fe400087fe4ff */
[----:B------:R-:W-:-:S04]  /*06a0*/  IMAD.U32 R4, RZ, RZ, UR4 ;  /* 0x00000004ff047e24 */ /* 0x000fc8000f8e00ff */
[----:B------:R-:W-:Y:S02]  /*06b0*/  IMAD.U32 R5, RZ, RZ, UR5 ;  /* 0x00000005ff057e24 */ /* 0x000fe4000f8e00ff */
[----:B-1----:R-:W-:Y:S05]  /*06c0*/  @P0 BRA `(.L_x_2) ;  /* 0x0000000c00140947 */ /* 0x002fea0003800000 */
[----:B------:R-:W-:Y:S01]  /*06d0*/  IMAD.MOV R11, RZ, RZ, -R8 ;  /* 0x000000ffff0b7224 */ /* 0x000fe200078e0a08 */
[----:B------:R-:W-:-:S04]  /*06e0*/  PLOP3.LUT P0, PT, PT, PT, PT, 0x80, 0x8 ;  /* 0x000000000008781c */ /* 0x000fc80003f0f070 */
[----:B------:R-:W-:-:S13]  /*06f0*/  ISETP.GT.AND P1, PT, R11, 0xc, PT ;  /* 0x0000000c0b00780c */ /* 0x000fda0003f24270 */
[----:B------:R-:W-:Y:S05]  /*0700*/  @!P1 BRA `(.L_x_3) ;  /* 0x0000000400f49947 */ /* 0x000fea0003800000 */
[----:B------:R-:W0:Y:S01]  /*0710*/  LDC R10, c[0x0][0x390] ;  /* 0x0000e400ff0a7b82 */ /* 0x000e220000000800 */
[----:B------:R-:W-:-:S13]  /*0720*/  PLOP3.LUT P0, PT, PT, PT, PT, 0x8, 0x80 ;  /* 0x000000000080781c */ /* 0x000fda0003f0e170 */
.L_x_4:
[----:B------:R-:W-:Y:S01]  /*0730*/  IADD3 R11, PT, PT, R3, -0x3, RZ ;  /* 0xfffffffd030b7810 */ /* 0x000fe20007ffe0ff */
[----:B0-----:R-:W-:-:S03]  /*0740*/  IMAD.WIDE R14, R13, 0x4, R4 ;  /* 0x000000040d0e7825 */ /* 0x001fc600078e0204 */
[----:B0-----:R-:W-:-:S13]  /*0750*/  ISETP.GE.AND P3, PT, R11, R10, PT ;  /* 0x0000000a0b00720c */ /* 0x001fda0003f66270 */
[----:B------:R-:W3:Y:S01]  /*0760*/  @!P3 LDG.E R11, desc[UR6][R14.64+-0x8] ;  /* 0xfffff8060e0bb981 */ /* 0x000ee2000c1e1900 */
[----:B------:R-:W-:-:S05]  /*0770*/  VIADD R17, R3, 0xfffffffe ;  /* 0xfffffffe03117836 */ /* 0x000fca0000000000 */
[----:B------:R-:W-:-:S13]  /*0780*/  ISETP.GE.AND P2, PT, R17, R10, PT ;  /* 0x0000000a1100720c */ /* 0x000fda0003f46270 */
[----:B------:R-:W4:Y:S01]  /*0790*/  @!P2 LDG.E R17, desc[UR6][R14.64+-0x4] ;  /* 0xfffffc060e11a981 */ /* 0x000f22000c1e1900 */
[----:B---3--:R-:W-:-:S05]  /*07a0*/  @!P3 IMAD R11, R11, 0x4, R2 ;  /* 0x000000040b0bb824 */ /* 0x008fca00078e0202 */
[----:B------:R-:W3:Y:S01]  /*07b0*/  @!P3 LDL R12, [R11] ;  /* 0x000000000b0cb983 */ /* 0x000ee20000100800 */
[----:B------:R-:W-:-:S04]  /*07c0*/  IADD3 R19, PT, PT, R3, -0x1, RZ ;  /* 0xffffffff03137810 */ /* 0x000fc80007ffe0ff */
[----:B------:R-:W-:Y:S01]  /*07d0*/  ISETP.GE.AND P1, PT, R19, R10, PT ;  /* 0x0000000a1300720c */ /* 0x000fe20003f26270 */
[----:B----4-:R-:W-:-:S12]  /*07e0*/  @!P2 IMAD R18, R17, 0x4, R2 ;  /* 0x000000041112a824 */ /* 0x010fd800078e0202 */
[----:B------:R-:W4:Y:S01]  /*07f0*/  @!P1 LDG.E R17, desc[UR6][R14.64] ;  /* 0x000000060e119981 */ /* 0x000f22000c1e1900 */
[----:B---3--:R-:W-:-:S05]  /*0800*/  @!P3 VIADD R12, R12, 0x1 ;  /* 0x000000010c0cb836 */ /* 0x008fca0000000000 */
[----:B------:R0:W-:Y:S04]  /*0810*/  @!P3 STL [R11], R12 ;  /* 0x0000000c0b00b387 */ /* 0x0001e80000100800 */
[----:B------:R-:W3:Y:S01]  /*0820*/  @!P2 LDL R16, [R18] ;  /* 0x000000001210a983 */ /* 0x000ee20000100800 */
[----:B------:R-:W-:Y:S01]  /*0830*/  ISETP.GE.AND P3, PT, R3, R10, PT ;  /* 0x0000000a0300720c */ /* 0x000fe20003f66270 */
[----:B----4-:R-:W-:-:S12]  /*0840*/  @!P1 IMAD R20, R17, 0x4, R2 ;  /* 0x0000000411149824 */ /* 0x010fd800078e0202 */
[----:B------:R-:W0:Y:S01]  /*0850*/  @!P3 LDG.E R17, desc[UR6][R14.64+0x4] ;  /* 0x000004060e11b981 */ /* 0x000e22000c1e1900 */
[----:B---3--:R-:W-:-:S05]  /*0860*/  @!P2 IADD3 R19, PT, PT, R16, 0x1, RZ ;  /* 0x000000011013a810 */ /* 0x008fca0007ffe0ff */
[----:B------:R1:W-:Y:S04]  /*0870*/  @!P2 STL [R18], R19 ;  /* 0x000000131200a387 */ /* 0x0003e80000100800 */
[----:B------:R-:W3:Y:S01]  /*0880*/  @!P1 LDL R16, [R20] ;  /* 0x0000000014109983 */ /* 0x000ee20000100800 */
[----:B------:R-:W-:-:S05]  /*0890*/  VIADD R21, R3, 0x1 ;  /* 0x0000000103157836 */ /* 0x000fca0000000000 */
[----:B------:R-:W-:Y:S02]  /*08a0*/  ISETP.GE.AND P2, PT, R21, R10, PT ;  /* 0x0000000a1500720c */ /* 0x000fe40003f46270 */
[----:B------:R-:W-:Y:S01]  /*08b0*/  IADD3 R21, PT, PT, R13, 0x4, RZ ;  /* 0x000000040d157810 */ /* 0x000fe20007ffe0ff */
[----:B0-----:R-:W-:Y:S02]  /*08c0*/  @!P3 IMAD R12, R17, 0x4, R2 ;  /* 0x00000004110cb824 */ /* 0x001fe400078e0202 */
[----:B---3--:R-:W-:Y:S02]  /*08d0*/  @!P1 VIADD R11, R16, 0x1 ;  /* 0x00000001100b9836 */ /* 0x008fe40000000000 */
[----:B------:R-:W-:-:S03]  /*08e0*/  IMAD.WIDE R16, R21, 0x4, R4 ;  /* 0x0000000415107825 */ /* 0x000fc600078e0204 */
[----:B------:R0:W-:Y:S04]  /*08f0*/  @!P1 STL [R20], R11 ;  /* 0x0000000b14009387 */ /* 0x0001e80000100800 */
[----:B------:R-:W3:Y:S04]  /*0900*/  @!P3 LDL R21, [R12] ;  /* 0x000000000c15b983 */ /* 0x000ee80000100800 */
[----:B-1----:R-:W4:Y:S01]  /*0910*/  @!P2 LDG.E R19, desc[UR6][R16.64+-0x8] ;  /* 0xfffff8061013a981 */ /* 0x002f22000c1e1900 */
[----:B------:R-:W-:-:S04]  /*0920*/  IADD3 R23, PT, PT, R3, 0x2, RZ ;  /* 0x0000000203177810 */ /* 0x000fc80007ffe0ff */
[----:B------:R-:W-:-:S13]  /*0930*/  ISETP.GE.AND P1, PT, R23, R10, PT ;  /* 0x0000000a1700720c */ /* 0x000fda0003f26270 */
[----:B------:R-:W0:Y:S01]  /*0940*/  @!P1 LDG.E R15, desc[UR6][R16.64+-0x4] ;  /* 0xfffffc06100f9981 */ /* 0x000e22000c1e1900 */
[----:B---3--:R-:W-:Y:S02]  /*0950*/  @!P3 VIADD R21, R21, 0x1 ;  /* 0x000000011515b836 */ /* 0x008fe40000000000 */
[----:B----4-:R-:W-:-:S03]  /*0960*/  @!P2 IMAD R19, R19, 0x4, R2 ;  /* 0x000000041313a824 */ /* 0x010fc600078e0202 */
[----:B------:R1:W-:Y:S04]  /*0970*/  @!P3 STL [R12], R21 ;  /* 0x000000150c00b387 */ /* 0x0003e80000100800 */
[----:B------:R-:W3:Y:S01]  /*0980*/  @!P2 LDL R14, [R19] ;  /* 0x00000000130ea983 */ /* 0x000ee20000100800 */
[----:B------:R-:W-:-:S04]  /*0990*/  IADD3 R23, PT, PT, R3, 0x3, RZ ;  /* 0x0000000303177810 */ /* 0x000fc80007ffe0ff */
[----:B------:R-:W-:Y:S01]  /*09a0*/  ISETP.GE.AND P3, PT, R23, R10, PT ;  /* 0x0000000a1700720c */ /* 0x000fe20003f66270 */
[----:B0-----:R-:W-:-:S12]  /*09b0*/  @!P1 IMAD R11, R15, 0x4, R2 ;  /* 0x000000040f0b9824 */ /* 0x001fd800078e0202 */
[----:B------:R-:W4:Y:S01]  /*09c0*/  @!P3 LDG.E R23, desc[UR6][R16.64] ;  /* 0x000000061017b981 */ /* 0x000f22000c1e1900 */
[----:B---3--:R-:W-:-:S05]  /*09d0*/  @!P2 VIADD R14, R14, 0x1 ;  /* 0x000000010e0ea836 */ /* 0x008fca0000000000 */
[----:B------:R0:W-:Y:S04]  /*09e0*/  @!P2 STL [R19], R14 ;  /* 0x0000000e1300a387 */ /* 0x0001e80000100800 */
[----:B------:R-:W3:Y:S01]  /*09f0*/  @!P1 LDL R15, [R11] ;  /* 0x000000000b0f9983 */ /* 0x000ee20000100800 */
[----:B------:R-:W-:-:S04]  /*0a00*/  IADD3 R25, PT, PT, R3, 0x4, RZ ;  /* 0x0000000403197810 */ /* 0x000fc80007ffe0ff */
[----:B------:R-:W-:Y:S01]  /*0a10*/  ISETP.GE.AND P2, PT, R25, R10, PT ;  /* 0x0000000a1900720c */ /* 0x000fe20003f46270 */
[----:B----4-:R-:W-:-:S12]  /*0a20*/  @!P3 IMAD R23, R23, 0x4, R2 ;  /* 0x000000041717b824 */ /* 0x010fd800078e0202 */
[----:B-1----:R-:W4:Y:S01]  /*0a30*/  @!P2 LDG.E R21, desc[UR6][R16.64+0x4] ;  /* 0x000004061015a981 */ /* 0x002f22000c1e1900 */
[----:B---3--:R-:W-:-:S05]  /*0a40*/  @!P1 VIADD R12, R15, 0x1 ;  /* 0x000000010f0c9836 */ /* 0x008fca0000000000 */
[----:B------:R1:W-:Y:S04]  /*0a50*/  @!P1 STL [R11], R12 ;  /* 0x0000000c0b009387 */ /* 0x0003e80000100800 */
[----:B------:R-:W3:Y:S01]  /*0a60*/  @!P3 LDL R15, [R23] ;  /* 0x00000000170fb983 */ /* 0x000ee20000100800 */
[----:B------:R-:W-:-:S04]  /*0a70*/  IADD3 R25, PT, PT, R3, 0x5, RZ ;  /* 0x0000000503197810 */ /* 0x000fc80007ffe0ff */
[----:B------:R-:W-:Y:S01]  /*0a80*/  ISETP.GE.AND P1, PT, R25, R10, PT ;  /* 0x0000000a1900720c */ /* 0x000fe20003f26270 */
[----:B0-----:R-:W-:Y:S01]  /*0a90*/  VIADD R19, R13, 0x8 ;  /* 0x000000080d137836 */ /* 0x001fe20000000000 */
[----:B----4-:R-:W-:Y:S01]  /*0aa0*/  @!P2 LEA R21, R21, R2, 0x2 ;  /* 0x000000021515a211 */ /* 0x010fe200078e10ff */
[----:B---3--:R-:W-:Y:S02]  /*0ab0*/  @!P3 VIADD R18, R15, 0x1 ;  /* 0x000000010f12b836 */ /* 0x008fe40000000000 */
[----:B------:R-:W-:-:S03]  /*0ac0*/  IMAD.WIDE R14, R19, 0x4, R4 ;  /* 0x00000004130e7825 */ /* 0x000fc600078e0204 */
[----:B------:R0:W-:Y:S04]  /*0ad0*/  @!P3 STL [R23], R18 ;  /* 0x000000121700b387 */ /* 0x0001e80000100800 */
[----:B------:R-:W3:Y:S04]  /*0ae0*/  @!P2 LDL R19, [R21] ;  /* 0x000000001513a983 */ /* 0x000ee80000100800 */
[----:B-1----:R-:W4:Y:S01]  /*0af0*/  @!P1 LDG.E R11, desc[UR6][R14.64+-0x8] ;  /* 0xfffff8060e0b9981 */ /* 0x002f22000c1e1900 */
[----:B------:R-:W-:-:S05]  /*0b00*/  VIADD R25, R3, 0x6 ;  /* 0x0000000603197836 */ /* 0x000fca0000000000 */
[----:B------:R-:W-:-:S13]  /*0b10*/  ISETP.GE.AND P3, PT, R25, R10, PT ;  /* 0x0000000a1900720c */ /* 0x000fda0003f66270 */
[----:B------:R-:W0:Y:S01]  /*0b20*/  @!P3 LDG.E R17, desc[UR6][R14.64+-0x4] ;  /* 0xfffffc060e11b981 */ /* 0x000e22000c1e1900 */
[----:B---3--:R-:W-:Y:S01]  /*0b30*/  @!P2 VIADD R12, R19, 0x1 ;  /* 0x00000001130ca836 */ /* 0x008fe20000000000 */
[----:B----4-:R-:W-:-:S04]  /*0b40*/  @!P1 LEA R11, R11, R2, 0x2 ;  /* 0x000000020b0b9211 */ /* 0x010fc800078e10ff */
[----:B------:R1:W-:Y:S04]  /*0b50*/  @!P2 STL [R21], R12 ;  /* 0x0000000c1500a387 */ /* 0x0003e80000100800 */
[----:B------:R-:W3:Y:S01]  /*0b60*/  @!P1 LDL R16, [R11] ;  /* 0x000000000b109983 */ /* 0x000ee20000100800 */
[----:B------:R-:W-:-:S05]  /*0b70*/  VIADD R19, R3, 0x7 ;  /* 0x0000000703137836 */ /* 0x000fca0000000000 */
[----:B------:R-:W-:Y:S02]  /*0b80*/  ISETP.GE.AND P2, PT, R19, R10, PT ;  /* 0x0000000a1300720c */ /* 0x000fe40003f46270 */
[----:B0-----:R-:W-:-:S11]  /*0b90*/  @!P3 LEA R18, R17, R2, 0x2 ;  /* 0x000000021112b211 */ /* 0x001fd600078e10ff */
[----:B------:R-:W4:Y:S01]  /*0ba0*/  @!P2 LDG.E R23, desc[UR6][R14.64] ;  /* 0x000000060e17a981 */ /* 0x000f22000c1e1900 */
[----:B---3--:R-:W-:-:S05]  /*0bb0*/  @!P1 VIADD R16, R16, 0x1 ;  /* 0x0000000110109836 */ /* 0x008fca0000000000 */
[----:B------:R0:W-:Y:S04]  /*0bc0*/  @!P1 STL [R11], R16 ;  /* 0x000000100b009387 */ /* 0x0001e80000100800 */
[----:B------:R-:W3:Y:S01]  /*0bd0*/  @!P3 LDL R17, [R18] ;  /* 0x000000001211b983 */ /* 0x000ee20000100800 */
[----:B------:R-:W-:-:S05]  /*0be0*/  VIADD R19, R3, 0x8 ;  /* 0x0000000803137836 */ /* 0x000fca0000000000 */
[----:B------:R-:W-:Y:S02]  /*0bf0*/  ISETP.GE.AND P1, PT, R19, R10, PT ;  /* 0x0000000a1300720c */ /* 0x000fe40003f26270 */
[----:B----4-:R-:W-:Y:S01]  /*0c00*/  @!P2 LEA R23, R23, R2, 0x2 ;  /* 0x000000021717a211 */ /* 0x010fe200078e10ff */
[----:B---3--:R-:W-:-:S10]  /*0c10*/  @!P3 VIADD R19, R17, 0x1 ;  /* 0x000000011113b836 */ /* 0x008fd40000000000 */
[----:B------:R-:W0:Y:S04]  /*0c20*/  @!P1 LDG.E R17, desc[UR6][R14.64+0x4] ;  /* 0x000004060e119981 */ /* 0x000e28000c1e1900 */
[----:B------:R3:W-:Y:S04]  /*0c30*/  @!P3 STL [R18], R19 ;  /* 0x000000131200b387 */ /* 0x0007e80000100800 */
[----:B-1----:R-:W4:Y:S01]  /*0c40*/  @!P2 LDL R12, [R23] ;  /* 0x00000000170ca983 */ /* 0x002f220000100800 */
[----:B------:R-:W-:-:S05]  /*0c50*/  VIADD R21, R3, 0x9 ;  /* 0x0000000903157836 */ /* 0x000fca0000000000 */
[----:B------:R-:W-:Y:S01]  /*0c60*/  ISETP.GE.AND P3, PT, R21, R10, PT ;  /* 0x0000000a1500720c */ /* 0x000fe20003f66270 */
[----:B------:R-:W-:Y:S02]  /*0c70*/  VIADD R21, R13, 0xc ;  /* 0x0000000c0d157836 */ /* 0x000fe40000000000 */
[----:B0-----:R-:W-:Y:S02]  /*0c80*/  @!P1 IMAD R11, R17, 0x4, R2 ;  /* 0x00000004110b9824 */ /* 0x001fe400078e0202 */
[----:B------:R-:W-:-:S08]  /*0c90*/  IMAD.WIDE R16, R21, 0x4, R4 ;  /* 0x0000000415107825 */ /* 0x000fd000078e0204 */
[----:B---3--:R-:W3:Y:S01]  /*0ca0*/  @!P3 LDG.E R19, desc[UR6][R16.64+-0x8] ;  /* 0xfffff8061013b981 */ /* 0x008ee2000c1e1900 */
[----:B----4-:R-:W-:-:S05]  /*0cb0*/  @!P2 IADD3 R12, PT, PT, R12, 0x1, RZ ;  /* 0x000000010c0ca810 */ /* 0x010fca0007ffe0ff */
[----:B------:R0:W-:Y:S04]  /*0cc0*/  @!P2 STL [R23], R12 ;  /* 0x0000000c1700a387 */ /* 0x0001e80000100800 */
[----:B------:R-:W4:Y:S01]  /*0cd0*/  @!P1 LDL R20, [R11] ;  /* 0x000000000b149983 */ /* 0x000f220000100800 */
[----:B------:R-:W-:-:S05]  /*0ce0*/  VIADD R21, R3, 0xa ;  /* 0x0000000a03157836 */ /* 0x000fca0000000000 */
[----:B------:R-:W-:-:S13]  /*0cf0*/  ISETP.GE.AND P2, PT, R21, R10, PT ;  /* 0x0000000a1500720c */ /* 0x000fda0003f46270 */
[----:B------:R-:W5:Y:S01]  /*0d00*/  @!P2 LDG.E R15, desc[UR6][R16.64+-0x4] ;  /* 0xfffffc06100fa981 */ /* 0x000f62000c1e1900 */
[----:B---3--:R-:W-:Y:S01]  /*0d10*/  @!P3 IMAD R19, R19, 0x4, R2 ;  /* 0x000000041313b824 */ /* 0x008fe200078e0202 */
[----:B----4-:R-:W-:-:S05]  /*0d20*/  @!P1 IADD3 R20, PT, PT, R20, 0x1, RZ ;  /* 0x0000000114149810 */ /* 0x010fca0007ffe0ff */
[----:B------:R1:W-:Y:S04]  /*0d30*/  @!P1 STL [R11], R20 ;  /* 0x000000140b009387 */ /* 0x0003e80000100800 */
[----:B------:R-:W3:Y:S01]  /*0d40*/  @!P3 LDL R14, [R19] ;  /* 0x00000000130eb983 */ /* 0x000ee20000100800 */
[----:B------:R-:W-:-:S05]  /*0d50*/  VIADD R21, R3, 0xb ;  /* 0x0000000b03157836 */ /* 0x000fca0000000000 */
[----:B------:R-:W-:Y:S01]  /*0d60*/  ISETP.GE.AND P1, PT, R21, R10, PT ;  /* 0x0000000a1500720c */ /* 0x000fe20003f26270 */
[----:B-----5:R-:W-:-:S12]  /*0d70*/  @!P2 IMAD R15, R15, 0x4, R2 ;  /* 0x000000040f0fa824 */ /* 0x020fd800078e0202 */
[----:B------:R-:W4:Y:S01]  /*0d80*/  @!P1 LDG.E R21, desc[UR6][R16.64] ;  /* 0x0000000610159981 */ /* 0x000f22000c1e1900 */
[----:B---3--:R-:W-:-:S05]  /*0d90*/  @!P3 IADD3 R14, PT, PT, R14, 0x1, RZ ;  /* 0x000000010e0eb810 */ /* 0x008fca0007ffe0ff */
[----:B------:R3:W-:Y:S04]  /*0da0*/  @!P3 STL [R19], R14 ;  /* 0x0000000e1300b387 */ /* 0x0007e80000100800 */
[----:B0-----:R-:W5:Y:S01]  /*0db0*/  @!P2 LDL R12, [R15] ;  /* 0x000000000f0ca983 */ /* 0x001f620000100800 */
[----:B------:R-:W-:-:S05]  /*0dc0*/  VIADD R23, R3, 0xc ;  /* 0x0000000c03177836 */ /* 0x000fca0000000000 */
[----:B------:R-:W-:Y:S01]  /*0dd0*/  ISETP.GE.AND P3, PT, R23, R10, PT ;  /* 0x0000000a1700720c */ /* 0x000fe20003f66270 */
[----:B----4-:R-:W-:-:S12]  /*0de0*/  @!P1 IMAD R21, R21, 0x4, R2 ;  /* 0x0000000415159824 */ /* 0x010fd800078e0202 */
[----:B------:R-:W4:Y:S01]  /*0df0*/  @!P3 LDG.E R23, desc[UR6][R16.64+0x4] ;  /* 0x000004061017b981 */ /* 0x000f22000c1e1900 */
[----:B-----5:R-:W-:-:S05]  /*0e00*/  @!P2 IADD3 R12, PT, PT, R12, 0x1, RZ ;  /* 0x000000010c0ca810 */ /* 0x020fca0007ffe0ff */
[----:B------:R0:W-:Y:S04]  /*0e10*/  @!P2 STL [R15], R12 ;  /* 0x0000000c0f00a387 */ /* 0x0001e80000100800 */
[----:B-1----:R-:W5:Y:S01]  /*0e20*/  @!P1 LDL R11, [R21] ;  /* 0x00000000150b9983 */ /* 0x002f620000100800 */
[----:B----4-:R-:W-:Y:S01]  /*0e30*/  @!P3 LEA R23, R23, R2, 0x2 ;  /* 0x000000021717b211 */ /* 0x010fe200078e10ff */
[----:B-----5:R-:W-:-:S05]  /*0e40*/  @!P1 VIADD R18, R11, 0x1 ;  /* 0x000000010b129836 */ /* 0x020fca0000000000 */
[----:B------:R0:W-:Y:S04]  /*0e50*/  @!P1 STL [R21], R18 ;  /* 0x0000001215009387 */ /* 0x0001e80000100800 */
[----:B------:R-:W3:Y:S01]  /*0e60*/  @!P3 LDL R11, [R23] ;  /* 0x00000000170bb983 */ /* 0x000ee20000100800 */
[----:B------:R-:W-:-:S05]  /*0e70*/  VIADD R8, R8, 0x10 ;  /* 0x0000001008087836 */ /* 0x000fca0000000000 */
[----:B------:R-:W-:Y:S01]  /*0e80*/  ISETP.GE.AND P1, PT, R8, -0xc, PT ;  /* 0xfffffff40800780c */ /* 0x000fe20003f26270 */
[----:B------:R-:W-:Y:S01]  /*0e90*/  VIADD R3, R3, 0x10 ;  /* 0x0000001003037836 */ /* 0x000fe20000000000 */
[----:B------:R-:W-:Y:S01]  /*0ea0*/  IADD3 R13, PT, PT, R13, 0x10, RZ ;  /* 0x000000100d0d7810 */ /* 0x000fe20007ffe0ff */
[----:B---3--:R-:W-:-:S05]  /*0eb0*/  @!P3 VIADD R14, R11, 0x1 ;  /* 0x000000010b0eb836 */ /* 0x008fca0000000000 */
[----:B------:R0:W-:Y:S05]  /*0ec0*/  @!P3 STL [R23], R14 ;  /* 0x0000000e1700b387 */ /* 0x0001ea0000100800 */
[----:B------:R-:W-:Y:S05]  /*0ed0*/  @!P1 BRA `(.L_x_4) ;  /* 0xfffffff800149947 */ /* 0x000fea000383ffff */
.L_x_3:
[----:B------:R-:W-:-:S05]  /*0ee0*/  IMAD.MOV R11, RZ, RZ, -R8 ;  /* 0x000000ffff0b7224 */ /* 0x000fca00078e0a08 */
[----:B------:R-:W-:-:S13]  /*0ef0*/  ISETP.GT.AND P1, PT, R11, 0x4, PT ;  /* 0x000000040b00780c */ /* 0x000fda0003f24270 */
[----:B------:R-:W-:Y:S05]  /*0f00*/  @!P1 BRA `(.L_x_5) ;  /* 0x0000000000fc9947 */ /* 0x000fea0003800000 */
[----:B------:R-:W-:Y:S01]  /*0f10*/  IADD3 R11, PT, PT, R3, -0x3, RZ ;  /* 0xfffffffd030b7810 */ /* 0x000fe20007ffe0ff */
[----:B0-----:R-:W-:-:S03]  /*0f20*/  IMAD.WIDE R14, R13, 0x4, R4 ;  /* 0x000000040d0e7825 */ /* 0x001fc600078e0204 */
[----:B------:R-:W-:-:S13]  /*0f30*/  ISETP.GE.AND P1, PT, R11, R10, PT ;  /* 0x0000000a0b00720c */ /* 0x000fda0003f26270 */
[----:B------:R-:W3:Y:S01]  /*0f40*/  @!P1 LDG.E R11, desc[UR6][R14.64+-0x8] ;  /* 0xfffff8060e0b9981 */ /* 0x000ee2000c1e1900 */
[----:B------:R-:W-:-:S05]  /*0f50*/  VIADD R19, R3, 0xfffffffe ;  /* 0xfffffffe03137836 */ /* 0x000fca0000000000 */
[----:B------:R-:W-:-:S13]  /*0f60*/  ISETP.GE.AND P2, PT, R19, R10, PT ;  /* 0x0000000a1300720c */ /* 0x000fda0003f46270 */
[----:B------:R-:W4:Y:S01]  /*0f70*/  @!P2 LDG.E R17, desc[UR6][R14.64+-0x4] ;  /* 0xfffffc060e11a981 */ /* 0x000f22000c1e1900 */
[----:B---3--:R-:W-:-:S05]  /*0f80*/  @!P1 IMAD R11, R11, 0x4, R2 ;  /* 0x000000040b0b9824 */ /* 0x008fca00078e0202 */
[----:B------:R-:W3:Y:S01]  /*0f90*/  @!P1 LDL R12, [R11] ;  /* 0x000000000b0c9983 */ /* 0x000ee20000100800 */
[----:B------:R-:W-:-:S04]  /*0fa0*/  IADD3 R19, PT, PT, R19, 0x1, RZ ;  /* 0x0000000113137810 */ /* 0x000fc80007ffe0ff */
        /* <DEDUP_REMOVED lines=8> */
[----:B------:R-:W4:Y:S01]  /*1030*/  @!P1 LDG.E R21, desc[UR6][R14.64+0x4] ;  /* 0x000004060e159981 */ /* 0x000f22000c1e1900 */
[----:B---3--:R-:W-:-:S05]  /*1040*/  @!P2 IADD3 R16, PT, PT, R16, 0x1, RZ ;  /* 0x000000011010a810 */ /* 0x008fca0007ffe0ff */
[----:B------:R1:W-:Y:S04]  /*1050*/  @!P2 STL [R17], R16 ;  /* 0x000000101100a387 */ /* 0x0003e80000100800 */
[----:B------:R-:W3:Y:S01]  /*1060*/  @!P0 LDL R18, [R19] ;  /* 0x0000000013128983 */ /* 0x000ee20000100800 */
[----:B------:R-:W-:Y:S01]  /*1070*/  VIADD R23, R3, 0x1 ;  /* 0x0000000103177836 */ /* 0x000fe20000000000 */
[----:B0-----:R-:W-:-:S04]  /*1080*/  IADD3 R11, PT, PT, R13, 0x4, RZ ;  /* 0x000000040d0b7810 */ /* 0x001fc80007ffe0ff */
[----:B------:R-:W-:Y:S01]  /*1090*/  ISETP.GE.AND P2, PT, R23, R10, PT ;  /* 0x0000000a1700720c */ /* 0x000fe20003f46270 */
[----:B----4-:R-:W-:Y:S02]  /*10a0*/  @!P1 IMAD R21, R21, 0x4, R2 ;  /* 0x0000000415159824 */ /* 0x010fe400078e0202 */
[----:B------:R-:W-:-:S10]  /*10b0*/  IMAD.WIDE R12, R11, 0x4, R4 ;  /* 0x000000040b0c7825 */ /* 0x000fd400078e0204 */
[----:B-1----:R-:W4:Y:S01]  /*10c0*/  @!P2 LDG.E R17, desc[UR6][R12.64+-0x8] ;  /* 0xfffff8060c11a981 */ /* 0x002f22000c1e1900 */
[----:B---3--:R-:W-:-:S05]  /*10d0*/  @!P0 VIADD R18, R18, 0x1 ;  /* 0x0000000112128836 */ /* 0x008fca0000000000 */
[----:B------:R0:W-:Y:S04]  /*10e0*/  @!P0 STL [R19], R18 ;  /* 0x0000001213008387 */ /* 0x0001e80000100800 */
        /* <DEDUP_REMOVED lines=8> */
[----:B------:R-:W-:-:S04]  /*1170*/  IADD3 R23, PT, PT, R23, 0x1, RZ ;  /* 0x0000000117177810 */ /* 0x000fc80007ffe0ff */
[----:B------:R-:W-:Y:S01]  /*1180*/  ISETP.GE.AND P1, PT, R23, R10, PT ;  /* 0x0000000a1700720c */ /* 0x000fe20003f26270 */
[----:B----4-:R-:W-:-:S12]  /*1190*/  @!P0 IMAD R15, R15, 0x4, R2 ;  /* 0x000000040f0f8824 */ /* 0x010fd800078e0202 */
[----:B0-----:R-:W4:Y:S01]  /*11a0*/  @!P1 LDG.E R19, desc[UR6][R12.64] ;  /* 0x000000060c139981 */ /* 0x001f22000c1e1900 */
        /* <DEDUP_REMOVED lines=10> */
[----:B----4-:R-:W-:Y:S01]  /*1250*/  @!P2 IMAD R21, R21, 0x4, R2 ;  /* 0x000000041515a824 */ /* 0x010fe200078e0202 */
[----:B---3--:R-:W-:-:S05]  /*1260*/  @!P1 IADD3 R10, PT, PT, R3, 0x1, RZ ;  /* 0x00000001030a9810 */ /* 0x008fca0007ffe0ff */
[----:B------:R1:W-:Y:S04]  /*1270*/  @!P1 STL [R19], R10 ;  /* 0x0000000a13009387 */ /* 0x0003e80000100800 */
[----:B------:R-:W0:Y:S01]  /*1280*/  @!P2 LDL R3, [R21] ;  /* 0x000000001503a983 */ /* 0x000e220000100800 */
[----:B------:R-:W-:Y:S02]  /*1290*/  IADD3 R8, PT, PT, R8, 0x4, RZ ;  /* 0x0000000408087810 */ /* 0x000fe40007ffe0ff */
[----:B------:R-:W-:Y:S02]  /*12a0*/  PLOP3.LUT P0, PT, PT, PT, PT, 0x8, 0x80 ;  /* 0x000000000080781c */ /* 0x000fe40003f0e170 */
[----:B------:R-:W-:Y:S01]  /*12b0*/  IADD3 R13, PT, PT, R11, 0x4, RZ ;  /* 0x000000040b0d7810 */ /* 0x000fe20007ffe0ff */
[----:B------:R-:W-:-:S02]  /*12c0*/  VIADD R8, R8, 0x4 ;  /* 0x0000000408087836 */ /* 0x000fc40000000000 */
[----:B0-----:R-:W-:-:S05]  /*12d0*/  @!P2 VIADD R14, R3, 0x1 ;  /* 0x00000001030ea836 */ /* 0x001fca0000000000 */
[----:B------:R1:W-:Y:S01]  /*12e0*/  @!P2 STL [R21], R14 ;  /* 0x0000000e1500a387 */ /* 0x0003e20000100800 */
[----:B------:R-:W-:-:S07]  /*12f0*/  VIADD R3, R23, 0x4 ;  /* 0x0000000417037836 */ /* 0x000fce0000000000 */
.L_x_5:
[----:B------:R-:W-:-:S13]  /*1300*/  ISETP.NE.OR P0, PT, R8, RZ, P0 ;  /* 0x000000ff0800720c */ /* 0x000fda0000705670 */
[----:B------:R-:W-:Y:S05]  /*1310*/  @!P0 BRA `(.L_x_1) ;  /* 0x0000000000848947 */ /* 0x000fea0003800000 */
.L_x_2:
[----:B-1----:R-:W-:-:S05]  /*1320*/  VIADD R10, R3, 0xfffffffd ;  /* 0xfffffffd030a7836 */ /* 0x002fca0000000000 */
[----:B------:R-:W-:Y:S01]  /*1330*/  ISETP.GE.AND P0, PT, R10, UR9, PT ;  /* 0x000000090a007c0c */ /* 0x000fe2000bf06270 */
[----:B------:R-:W-:-:S12]  /*1340*/  IMAD.WIDE R10, R13, 0x4, R4 ;  /* 0x000000040d0a7825 */ /* 0x000fd800078e0204 */
[----:B0-----:R-:W3:Y:S01]  /*1350*/  @!P0 LDG.E R15, desc[UR6][R10.64+-0x8] ;  /* 0xfffff8060a0f8981 */ /* 0x001ee2000c1e1900 */
[----:B------:R-:W-:-:S05]  /*1360*/  VIADD R12, R3, 0xfffffffe ;  /* 0xfffffffe030c7836 */ /* 0x000fca0000000000 */
[----:B------:R-:W-:-:S13]  /*1370*/  ISETP.GE.AND P1, PT, R12, UR9, PT ;  /* 0x000000090c007c0c */ /* 0x000fda000bf26270 */
[----:B------:R-:W4:Y:S01]  /*1380*/  @!P1 LDG.E R17, desc[UR6][R10.64+-0x4] ;  /* 0xfffffc060a119981 */ /* 0x000f22000c1e1900 */
[----:B---3--:R-:W-:-:S05]  /*1390*/  @!P0 LEA R15, R15, R2, 0x2 ;  /* 0x000000020f0f8211 */ /* 0x008fca00078e10ff */
[----:B------:R-:W3:Y:S01]  /*13a0*/  @!P0 LDL R12, [R15] ;  /* 0x000000000f0c8983 */ /* 0x000ee20000100800 */
[----:B------:R-:W-:-:S05]  /*13b0*/  VIADD R14, R3, 0xffffffff ;  /* 0xffffffff030e7836 */ /* 0x000fca0000000000 */
[----:B------:R-:W-:Y:S02]  /*13c0*/  ISETP.GE.AND P2, PT, R14, UR9, PT ;  /* 0x000000090e007c0c */ /* 0x000fe4000bf46270 */
[----:B----4-:R-:W-:-:S11]  /*13d0*/  @!P1 LEA R17, R17, R2, 0x2 ;  /* 0x0000000211119211 */ /* 0x010fd600078e10ff */
[----:B------:R-:W4:Y:S01]  /*13e0*/  @!P2 LDG.E R19, desc[UR6][R10.64] ;  /* 0x000000060a13a981 */ /* 0x000f22000c1e1900 */
[----:B---3--:R-:W-:-:S05]  /*13f0*/  @!P0 VIADD R12, R12, 0x1 ;  /* 0x000000010c0c8836 */ /* 0x008fca0000000000 */
[----:B------:R0:W-:Y:S04]  /*1400*/  @!P0 STL [R15], R12 ;  /* 0x0000000c0f008387 */ /* 0x0001e80000100800 */
[----:B------:R-:W3:Y:S01]  /*1410*/  @!P1 LDL R14, [R17] ;  /* 0x00000000110e9983 */ /* 0x000ee20000100800 */
[----:B------:R-:W-:Y:S01]  /*1420*/  ISETP.GE.AND P0, PT, R3, UR9, PT ;  /* 0x0000000903007c0c */ /* 0x000fe2000bf06270 */
[----:B----4-:R-:W-:-:S12]  /*1430*/  @!P2 IMAD R19, R19, 0x4, R2 ;  /* 0x000000041313a824 */ /* 0x010fd800078e0202 */
[----:B------:R-:W4:Y:S01]  /*1440*/  @!P0 LDG.E R21, desc[UR6][R10.64+0x4] ;  /* 0x000004060a158981 */ /* 0x000f22000c1e1900 */
[----:B---3--:R-:W-:-:S05]  /*1450*/  @!P1 VIADD R14, R14, 0x1 ;  /* 0x000000010e0e9836 */ /* 0x008fca0000000000 */
[----:B------:R3:W-:Y:S04]  /*1460*/  @!P1 STL [R17], R14 ;  /* 0x0000000e11009387 */ /* 0x0007e80000100800 */
[----:B------:R-:W5:Y:S01]  /*1470*/  @!P2 LDL R16, [R19] ;  /* 0x000000001310a983 */ /* 0x000f620000100800 */
[----:B----4-:R-:W-:Y:S01]  /*1480*/  @!P0 IMAD R21, R21, 0x4, R2 ;  /* 0x0000000415158824 */ /* 0x010fe200078e0202 */
[----:B-----5:R-:W-:-:S05]  /*1490*/  @!P2 IADD3 R16, PT, PT, R16, 0x1, RZ ;  /* 0x000000011010a810 */ /* 0x020fca0007ffe0ff */
[----:B------:R3:W-:Y:S04]  /*14a0*/  @!P2 STL [R19], R16 ;  /* 0x000000101300a387 */ /* 0x0007e80000100800 */
[----:B0-----:R-:W4:Y:S01]  /*14b0*/  @!P0 LDL R12, [R21] ;  /* 0x00000000150c8983 */ /* 0x001f220000100800 */
[----:B------:R-:W-:Y:S01]  /*14c0*/  VIADD R8, R8, 0x4 ;  /* 0x0000000408087836 */ /* 0x000fe20000000000 */
[----:B------:R-:W-:Y:S01]  /*14d0*/  IADD3 R13, PT, PT, R13, 0x4, RZ ;  /* 0x000000040d0d7810 */ /* 0x000fe20007ffe0ff */
[----:B------:R-:W-:Y:S01]  /*14e0*/  VIADD R3, R3, 0x4 ;  /* 0x0000000403037836 */ /* 0x000fe20000000000 */
[----:B----4-:R-:W-:-:S05]  /*14f0*/  @!P0 IADD3 R12, PT, PT, R12, 0x1, RZ ;  /* 0x000000010c0c8810 */ /* 0x010fca0007ffe0ff */
[----:B------:R3:W-:Y:S01]  /*1500*/  @!P0 STL [R21], R12 ;  /* 0x0000000c15008387 */ /* 0x0007e20000100800 */
[----:B------:R-:W-:-:S13]  /*1510*/  ISETP.NE.AND P0, PT, R8, RZ, PT ;  /* 0x000000ff0800720c */ /* 0x000fda0003f05270 */
[----:B---3--:R-:W-:Y:S05]  /*1520*/  @P0 BRA `(.L_x_2) ;  /* 0xfffffffc007c0947 */ /* 0x008fea000383ffff */
.L_x_1:
[----:B------:R-:W-:-:S13]  /*1530*/  ISETP.NE.AND P0, PT, R7, RZ, PT ;  /* 0x000000ff0700720c */ /* 0x000fda0003f05270 */
[----:B------:R-:W-:Y:S05]  /*1540*/  @!P0 BRA `(.L_x_0) ;  /* 0x00000000003c8947 */ /* 0x000fea0003800000 */
[----:B------:R-:W-:Y:S01]  /*1550*/  IADD3 R9, PT, PT, R6, R9, RZ ;  /* 0x0000000906097210 */ /* 0x000fe20007ffe0ff */
[----:B------:R-:W-:Y:S01]  /*1560*/  IMAD.MOV R7, RZ, RZ, -R7 ;  /* 0x000000ffff077224 */ /* 0x000fe200078e0a07 */
[----:B------:R-:W3:Y:S06]  /*1570*/  LDCU UR4, c[0x0][0x390] ;  /* 0x00007200ff0477ac */ /* 0x000eec0008000800 */
.L_x_6:
[----:B---3--:R-:W-:-:S13]  /*1580*/  ISETP.GE.AND P0, PT, R9, UR4, PT ;  /* 0x0000000409007c0c */ /* 0x008fda000bf06270 */
[----:B------:R-:W3:Y:S02]  /*1590*/  @!P0 LDC.64 R4, c[0x0][0x380] ;  /* 0x0000e000ff048b82 */ /* 0x000ee40000000a00 */
[----:B---3--:R-:W-:-:S06]  /*15a0*/  @!P0 IMAD.WIDE R4, R9, 0x4, R4 ;  /* 0x0000000409048825 */ /* 0x008fcc00078e0204 */
[----:B------:R-:W3:Y:S02]  /*15b0*/  @!P0 LDG.E R5, desc[UR6][R4.64] ;  /* 0x0000000604058981 */ /* 0x000ee4000c1e1900 */
[----:B---3--:R-:W-:-:S05]  /*15c0*/  @!P0 LEA R3, R5, R2, 0x2 ;  /* 0x0000000205038211 */ /* 0x008fca00078e10ff */
[----:B------:R-:W3:Y:S01]  /*15d0*/  @!P0 LDL R6, [R3] ;  /* 0x0000000003068983 */ /* 0x000ee20000100800 */
[----:B------:R-:W-:Y:S01]  /*15e0*/  IADD3 R7, PT, PT, R7, 0x1, RZ ;  /* 0x0000000107077810 */ /* 0x000fe20007ffe0ff */
[----:B------:R-:W-:Y:S02]  /*15f0*/  VIADD R9, R9, 0x1 ;  /* 0x0000000109097836 */ /* 0x000fe40000000000 */
[----:B---3--:R-:W-:-:S05]  /*1600*/  @!P0 VIADD R6, R6, 0x1 ;  /* 0x0000000106068836 */ /* 0x008fca0000000000 */
[----:B------:R4:W-:Y:S01]  /*1610*/  @!P0 STL [R3], R6 ;  /* 0x0000000603008387 */ /* 0x0009e20000100800 */
[----:B------:R-:W-:-:S13]  /*1620*/  ISETP.NE.AND P0, PT, R7, RZ, PT ;  /* 0x000000ff0700720c */ /* 0x000fda0003f05270 */
[----:B----4-:R-:W-:Y:S05]  /*1630*/  @P0 BRA `(.L_x_6) ;  /* 0xfffffffc00d00947 */ /* 0x010fea000383ffff */
.L_x_0:
[----:B------:R-:W3:Y:S08]  /*1640*/  S2UR UR5, SR_CgaCtaId ;  /* 0x00000000000579c3 */ /* 0x000ef00000008800 */
[----:B------:R-:W-:Y:S01]  /*1650*/  BAR.SYNC.DEFER_BLOCKING 0x0 ;  /* 0x0000000000007b1d */ /* 0x000fe20000010000 */
[----:B------:R-:W-:-:S05]  /*1660*/  HFMA2 R7, -RZ, RZ, 0, 0 ;  /* 0x00000000ff077431 */ /* 0x000fca00000001ff */
[----:B------:R-:W-:Y:S02]  /*1670*/  UMOV UR4, 0x400 ;  /* 0x0000040000047882 */ /* 0x000fe40000000000 */
[----:B---3--:R-:W-:-:S06]  /*1680*/  ULEA UR4, UR5, UR4, 0x18 ;  /* 0x0000000405047291 */ /* 0x008fcc000f8ec0ff */
[----:B0-----:R-:W-:-:S07]  /*1690*/  LEA R3, R0, UR4, 0x2 ;  /* 0x0000000400037c11 */ /* 0x001fce000f8e10ff */
.L_x_9:
[----:B------:R-:W-:-:S06]  /*16a0*/  IMAD R4, R7, 0x4, R2 ;  /* 0x0000000407047824 */ /* 0x000fcc00078e0202 */
[----:B------:R-:W3:Y:S01]  /*16b0*/  LDL R4, [R4] ;  /* 0x0000000004047983 */ /* 0x000ee20000100800 */
[----:B------:R-:W0:Y:S01]  /*16c0*/  S2UR UR5, SR_CgaCtaId ;  /* 0x00000000000579c3 */ /* 0x000e220000008800 */
[----:B------:R-:W-:Y:S01]  /*16d0*/  UISETP.GE.U32.AND UP0, UPT, UR8, 0x2, UPT ;  /* 0x000000020800788c */ /* 0x000fe2000bf06070 */
[----:B------:R-:W-:Y:S02]  /*16e0*/  UMOV UR4, 0x400 ;  /* 0x0000040000047882 */ /* 0x000fe40000000000 */
[----:B0-----:R-:W-:Y:S01]  /*16f0*/  ULEA UR4, UR5, UR4, 0x18 ;  /* 0x0000000405047291 */ /* 0x001fe2000f8ec0ff */
[----:B---3--:R0:W-:Y:S03]  /*1700*/  STS [R3], R4 ;  /* 0x0000000403007388 */ /* 0x0081e60000000800 */
[----:B------:R-:W-:Y:S06]  /*1710*/  BAR.SYNC.DEFER_BLOCKING 0x0 ;  /* 0x0000000000007b1d */ /* 0x000fec0000010000 */
[----:B------:R-:W-:Y:S05]  /*1720*/  BRA.U !UP0, `(.L_x_7) ;  /* 0x0000000108307547 */ /* 0x000fea000b800000 */
[----:B0-----:R-:W-:-:S07]  /*1730*/  MOV R4, UR8 ;  /* 0x0000000800047c02 */ /* 0x001fce0008000f00 */
.L_x_8:
[----:B------:R-:W-:-:S04]  /*1740*/  SHF.R.U32.HI R9, RZ, 0x1, R4 ;  /* 0x00000001ff097819 */ /* 0x000fc80000011604 */
[----:B------:R-:W-:-:S13]  /*1750*/  ISETP.GE.U32.AND P0, PT, R0, R9, PT ;  /* 0x000000090000720c */ /* 0x000fda0003f06070 */
[----:B------:R-:W-:Y:S01]  /*1760*/  @!P0 IMAD R6, R9, 0x4, R3 ;  /* 0x0000000409068824 */ /* 0x000fe200078e0203 */
[----:B------:R-:W-:Y:S05]  /*1770*/  @!P0 LDS R5, [R3] ;  /* 0x0000000003058984 */ /* 0x000fea0000000800 */
[----:B------:R-:W0:Y:S02]  /*1780*/  @!P0 LDS R6, [R6] ;  /* 0x0000000006068984 */ /* 0x000e240000000800 */
[----:B0-----:R-:W-:-:S05]  /*1790*/  @!P0 IADD3 R8, PT, PT, R5, R6, RZ ;  /* 0x0000000605088210 */ /* 0x001fca0007ffe0ff */
[----:B------:R3:W-:Y:S01]  /*17a0*/  @!P0 STS [R3], R8 ;  /* 0x0000000803008388 */ /* 0x0007e20000000800 */
[----:B------:R-:W-:Y:S01]  /*17b0*/  BAR.SYNC.DEFER_BLOCKING 0x0 ;  /* 0x0000000000007b1d */ /* 0x000fe20000010000 */
[----:B------:R-:W-:Y:S01]  /*17c0*/  ISETP.GT.U32.AND P0, PT, R4, 0x3, PT ;  /* 0x000000030400780c */ /* 0x000fe20003f04070 */
[----:B------:R-:W-:-:S12]  /*17d0*/  IMAD.MOV.U32 R4, RZ, RZ, R9 ;  /* 0x000000ffff047224 */ /* 0x000fd800078e0009 */
[----:B---3--:R-:W-:Y:S05]  /*17e0*/  @P0 BRA `(.L_x_8) ;  /* 0xfffffffc00d40947 */ /* 0x008fea000383ffff */
.L_x_7:
[----:B------:R-:W3:Y:S01]  /*17f0*/  LDS R9, [UR4] ;  /* 0x00000004ff097984 */ /* 0x000ee20008000800 */
[----:B0-----:R-:W0:Y:S02]  /*1800*/  LDC.64 R4, c[0x0][0x388] ;  /* 0x0000e200ff047b82 */ /* 0x001e240000000a00 */
[C---:B0-----:R-:W-:Y:S01]  /*1810*/  IMAD.WIDE.U32 R4, R7.reuse, 0x4, R4 ;  /* 0x0000000407047825 */ /* 0x041fe200078e0004 */
[----:B------:R-:W-:-:S04]  /*1820*/  IADD3 R7, PT, PT, R7, 0x1, RZ ;  /* 0x0000000107077810 */ /* 0x000fc80007ffe0ff */
[----:B------:R-:W-:Y:S01]  /*1830*/  ISETP.NE.AND P0, PT, R7, 0xff, PT ;  /* 0x000000ff0700780c */ /* 0x000fe20003f05270 */
[----:B---3--:R0:W-:Y:S01]  /*1840*/  STG.E desc[UR6][R4.64], R9 ;  /* 0x0000000904007986 */ /* 0x0081e2000c101906 */
[----:B------:R-:W-:Y:S11]  /*1850*/  BAR.SYNC.DEFER_BLOCKING 0x0 ;  /* 0x0000000000007b1d */ /* 0x000ff60000010000 */
[----:B0-----:R-:W-:Y:S05]  /*1860*/  @P0 BRA `(.L_x_9) ;  /* 0xfffffffc008c0947 */ /* 0x001fea000383ffff */
[----:B------:R-:W-:Y:S05]  /*1870*/  EXIT ;  /* 0x000000000000794d */ /* 0x000fea0003800000 */
.L_x_10:
[----:B------:R-:W-:-:S00]  /*1880*/  BRA `(.L_x_10) ;  /* 0xfffffffc00fc7947 */ /* 0x000fc0000383ffff */
[----:B------:R-:W-:-:S00]  /*1890*/  NOP ;  /* 0x0000000000007918 */ /* 0x000fc00000000000 */
        /* <DEDUP_REMOVED lines=14> */
.L_x_11:


//--------------------- .nv.shared._Z9sampleAddPKiPii --------------------------
	.section	.nv.shared._Z9sampleAddPKiPii,"aw",@nobits
	.sectionflags	@""
	.align	4
.nv.shared._Z9sampleAddPKiPii:
	.zero		1056


//--------------------- .nv.shared.reserved.0     --------------------------
	.section	.nv.shared.reserved.0,"aw",@nobits
	.weak		__nv_reservedSMEM_offset_0_alias
	.size		__nv_reservedSMEM_offset_0_alias, 0, 64
	.other		__nv_reservedSMEM_offset_0_alias,@"STO_CUDA_RESERVED_SHARED STV_DEFAULT"
__nv_reservedSMEM_offset_0_alias:
	.zero		0
	.zero		64


//--------------------- .nv.constant0._Z9sampleAddPKiPii --------------------------
	.section	.nv.constant0._Z9sampleAddPKiPii,"a",@progbits
	.sectionflags	@""
	.align	4
.nv.constant0._Z9sampleAddPKiPii:
	.zero		916


//--------------------- SYMBOLS --------------------------

	.type		.nv.reservedSmem.offset0,@object
	.size		.nv.reservedSmem.offset0,0x4
	.type		.nv.reservedSmem.cap,@object
	.size		.nv.reservedSmem.cap,0x4
